//
// Generated by NVIDIA NVVM Compiler
//
// Compiler Build ID: CL-36424714
// Cuda compilation tools, release 13.0, V13.0.88
// Based on NVVM 20.0.0
//

.version 9.0
.target sm_100
.address_size 64

	// .globl	_Z11adam_kernelPfS_S_S_iffff

.visible .entry _Z11adam_kernelPfS_S_S_iffff(
	.param .u64 .ptr .align 1 _Z11adam_kernelPfS_S_S_iffff_param_0,
	.param .u64 .ptr .align 1 _Z11adam_kernelPfS_S_S_iffff_param_1,
	.param .u64 .ptr .align 1 _Z11adam_kernelPfS_S_S_iffff_param_2,
	.param .u64 .ptr .align 1 _Z11adam_kernelPfS_S_S_iffff_param_3,
	.param .u32 _Z11adam_kernelPfS_S_S_iffff_param_4,
	.param .f32 _Z11adam_kernelPfS_S_S_iffff_param_5,
	.param .f32 _Z11adam_kernelPfS_S_S_iffff_param_6,
	.param .f32 _Z11adam_kernelPfS_S_S_iffff_param_7,
	.param .f32 _Z11adam_kernelPfS_S_S_iffff_param_8
)
{
	.reg .pred 	%p<2>;
	.reg .b32 	%r<7>;
	.reg .b32 	%f<22>;
	.reg .b64 	%rd<14>;

	ld.param.u64 	%rd1, [_Z11adam_kernelPfS_S_S_iffff_param_0];
	ld.param.u64 	%rd2, [_Z11adam_kernelPfS_S_S_iffff_param_1];
	ld.param.u64 	%rd3, [_Z11adam_kernelPfS_S_S_iffff_param_2];
	ld.param.u64 	%rd4, [_Z11adam_kernelPfS_S_S_iffff_param_3];
	ld.param.u32 	%r2, [_Z11adam_kernelPfS_S_S_iffff_param_4];
	ld.param.f32 	%f1, [_Z11adam_kernelPfS_S_S_iffff_param_5];
	ld.param.f32 	%f2, [_Z11adam_kernelPfS_S_S_iffff_param_6];
	ld.param.f32 	%f3, [_Z11adam_kernelPfS_S_S_iffff_param_7];
	ld.param.f32 	%f4, [_Z11adam_kernelPfS_S_S_iffff_param_8];
	mov.u32 	%r3, %ctaid.x;
	mov.u32 	%r4, %ntid.x;
	mov.u32 	%r5, %tid.x;
	mad.lo.s32 	%r1, %r3, %r4, %r5;
	setp.ge.s32 	%p1, %r1, %r2;
	@%p1 bra 	$L__BB0_2;
	cvta.to.global.u64 	%rd5, %rd3;
	cvta.to.global.u64 	%rd6, %rd2;
	cvta.to.global.u64 	%rd7, %rd4;
	cvta.to.global.u64 	%rd8, %rd1;
	mul.wide.s32 	%rd9, %r1, 4;
	add.s64 	%rd10, %rd5, %rd9;
	ld.global.f32 	%f5, [%rd10];
	mov.f32 	%f6, 0f3F800000;
	sub.f32 	%f7, %f6, %f2;
	add.s64 	%rd11, %rd6, %rd9;
	ld.global.f32 	%f8, [%rd11];
	mul.f32 	%f9, %f7, %f8;
	fma.rn.f32 	%f10, %f2, %f5, %f9;
	st.global.f32 	[%rd10], %f10;
	add.s64 	%rd12, %rd7, %rd9;
	ld.global.f32 	%f11, [%rd12];
	sub.f32 	%f12, %f6, %f3;
	mul.f32 	%f13, %f12, %f8;
	mul.f32 	%f14, %f8, %f13;
	fma.rn.f32 	%f15, %f3, %f11, %f14;
	st.global.f32 	[%rd12], %f15;
	mul.f32 	%f16, %f1, %f10;
	sqrt.rn.f32 	%f17, %f15;
	add.f32 	%f18, %f4, %f17;
	div.rn.f32 	%f19, %f16, %f18;
	add.s64 	%rd13, %rd8, %rd9;
	ld.global.f32 	%f20, [%rd13];
	sub.f32 	%f21, %f20, %f19;
	st.global.f32 	[%rd13], %f21;
	mov.b32 	%r6, 0;
	st.global.u32 	[%rd11], %r6;
$L__BB0_2:
	ret;

}


// ===== COMPILED SASS (sm_100) =====

	.target	sm_100

	.elftype	@"ET_EXEC"


//--------------------- .note.nv.tkinfo           --------------------------
	.section	.note.nv.tkinfo,"",@"SHT_NOTE"
	.sectionflags	@"SHF_NOTE_NV_TKINFO"
	.tkinfo
        /*0018*/ 	.word	0x00000002
        /*0030*/ 	.string	""
        /*0030*/ 	.string	"ptxas"
        /*0030*/ 	.string	"Cuda compilation tools, release 13.0, V13.0.88"
        /*0030*/ 	.string	"Build cuda_13.0.r13.0/compiler.36424714_0"
        /*0030*/ 	.string	"-arch sm_100 -m 64 "



//--------------------- .note.nv.cuinfo           --------------------------
	.section	.note.nv.cuinfo,"",@"SHT_NOTE"
	.sectionflags	@"SHF_NOTE_NV_CUINFO"
        /*0018*/ 	.short	0x0002
        /*001a*/ 	.short	0x0064
        /*001c*/ 	.short	0x0082
	.zero		2


//--------------------- .nv.info                  --------------------------
	.section	.nv.info,"",@"SHT_CUDA_INFO"
	.align	4


	//----- nvinfo : EIATTR_REGCOUNT
	.align		4
        /*0000*/ 	.byte	0x04, 0x2f
        /*0002*/ 	.short	(.L_1 - .L_0)
	.align		4
.L_0:
        /*0004*/ 	.word	index@(_Z11adam_kernelPfS_S_S_iffff)
        /*0008*/ 	.word	0x00000012


	//----- nvinfo : EIATTR_FRAME_SIZE
	.align		4
.L_1:
        /*000c*/ 	.byte	0x04, 0x11
        /*000e*/ 	.short	(.L_3 - .L_2)
	.align		4
.L_2:
        /*0010*/ 	.word	index@($__internal_1_$__cuda_sm3x_div_rn_noftz_f32_slowpath)
        /*0014*/ 	.word	0x00000000


	//----- nvinfo : EIATTR_FRAME_SIZE
	.align		4
.L_3:
        /*0018*/ 	.byte	0x04, 0x11
        /*001a*/ 	.short	(.L_5 - .L_4)
	.align		4
.L_4:
        /*001c*/ 	.word	index@($__internal_0_$__cuda_sm20_sqrt_rn_f32_slowpath)
        /*0020*/ 	.word	0x00000000


	//----- nvinfo : EIATTR_FRAME_SIZE
	.align		4
.L_5:
        /*0024*/ 	.byte	0x04, 0x11
        /*0026*/ 	.short	(.L_7 - .L_6)
	.align		4
.L_6:
        /*0028*/ 	.word	index@(_Z11adam_kernelPfS_S_S_iffff)
        /*002c*/ 	.word	0x00000000


	//----- nvinfo : EIATTR_MIN_STACK_SIZE
	.align		4
.L_7:
        /*0030*/ 	.byte	0x04, 0x12
        /*0032*/ 	.short	(.L_9 - .L_8)
	.align		4
.L_8:
        /*0034*/ 	.word	index@(_Z11adam_kernelPfS_S_S_iffff)
        /*0038*/ 	.word	0x00000000
.L_9:


//--------------------- .nv.compat                --------------------------
	.section	.nv.compat,"",@"SHT_CUDA_COMPAT_INFO"
	.align	4
        /*0000*/ 	.byte	0x02, 0x09, 0x00, 0x00, 0x02, 0x02, 0x01, 0x00, 0x02, 0x05, 0x05, 0x00, 0x03, 0x07, 0x01, 0x01
        /*0010*/ 	.byte	0x02, 0x03, 0x00, 0x00, 0x02, 0x06, 0x01, 0x00, 0x04, 0x0b, 0x08, 0x00, 0x01, 0x00, 0x00, 0x00
        /*0020*/ 	.byte	0x00, 0x00, 0x00, 0x00


//--------------------- .nv.info._Z11adam_kernelPfS_S_S_iffff --------------------------
	.section	.nv.info._Z11adam_kernelPfS_S_S_iffff,"",@"SHT_CUDA_INFO"
	.sectionflags	@""
	.align	4


	//----- nvinfo : EIATTR_CUDA_API_VERSION
	.align		4
        /*0000*/ 	.byte	0x04, 0x37
        /*0002*/ 	.short	(.L_11 - .L_10)
.L_10:
        /*0004*/ 	.word	0x00000082


	//----- nvinfo : EIATTR_KPARAM_INFO
	.align		4
.L_11:
        /*0008*/ 	.byte	0x04, 0x17
        /*000a*/ 	.short	(.L_13 - .L_12)
.L_12:
        /*000c*/ 	.word	0x00000000
        /*0010*/ 	.short	0x0008
        /*0012*/ 	.short	0x0030
        /*0014*/ 	.byte	0x00, 0xf0, 0x11, 0x00


	//----- nvinfo : EIATTR_KPARAM_INFO
	.align		4
.L_13:
        /*0018*/ 	.byte	0x04, 0x17
        /*001a*/ 	.short	(.L_15 - .L_14)
.L_14:
        /*001c*/ 	.word	0x00000000
        /*0020*/ 	.short	0x0007
        /*0022*/ 	.short	0x002c
        /*0024*/ 	.byte	0x00, 0xf0, 0x11, 0x00


	//----- nvinfo : EIATTR_KPARAM_INFO
	.align		4
.L_15:
        /*0028*/ 	.byte	0x04, 0x17
        /*002a*/ 	.short	(.L_17 - .L_16)
.L_16:
        /*002c*/ 	.word	0x00000000
        /*0030*/ 	.short	0x0006
        /*0032*/ 	.short	0x0028
        /*0034*/ 	.byte	0x00, 0xf0, 0x11, 0x00


	//----- nvinfo : EIATTR_KPARAM_INFO
	.align		4
.L_17:
        /*0038*/ 	.byte	0x04, 0x17
        /*003a*/ 	.short	(.L_19 - .L_18)
.L_18:
        /*003c*/ 	.word	0x00000000
        /*0040*/ 	.short	0x0005
        /*0042*/ 	.short	0x0024
        /*0044*/ 	.byte	0x00, 0xf0, 0x11, 0x00


	//----- nvinfo : EIATTR_KPARAM_INFO
	.align		4
.L_19:
        /*0048*/ 	.byte	0x04, 0x17
        /*004a*/ 	.short	(.L_21 - .L_20)
.L_20:
        /*004c*/ 	.word	0x00000000
        /*0050*/ 	.short	0x0004
        /*0052*/ 	.short	0x0020
        /*0054*/ 	.byte	0x00, 0xf0, 0x11, 0x00


	//----- nvinfo : EIATTR_KPARAM_INFO
	.align		4
.L_21:
        /*0058*/ 	.byte	0x04, 0x17
        /*005a*/ 	.short	(.L_23 - .L_22)
.L_22:
        /*005c*/ 	.word	0x00000000
        /*0060*/ 	.short	0x0003
        /*0062*/ 	.short	0x0018
        /*0064*/ 	.byte	0x00, 0xf5, 0x21, 0x00


	//----- nvinfo : EIATTR_KPARAM_INFO
	.align		4
.L_23:
        /*0068*/ 	.byte	0x04, 0x17
        /*006a*/ 	.short	(.L_25 - .L_24)
.L_24:
        /*006c*/ 	.word	0x00000000
        /*0070*/ 	.short	0x0002
        /*0072*/ 	.short	0x0010
        /*0074*/ 	.byte	0x00, 0xf5, 0x21, 0x00


	//----- nvinfo : EIATTR_KPARAM_INFO
	.align		4
.L_25:
        /*0078*/ 	.byte	0x04, 0x17
        /*007a*/ 	.short	(.L_27 - .L_26)
.L_26:
        /*007c*/ 	.word	0x00000000
        /*0080*/ 	.short	0x0001
        /*0082*/ 	.short	0x0008
        /*0084*/ 	.byte	0x00, 0xf5, 0x21, 0x00


	//----- nvinfo : EIATTR_KPARAM_INFO
	.align		4
.L_27:
        /*0088*/ 	.byte	0x04, 0x17
        /*008a*/ 	.short	(.L_29 - .L_28)
.L_28:
        /*008c*/ 	.word	0x00000000
        /*0090*/ 	.short	0x0000
        /*0092*/ 	.short	0x0000
        /*0094*/ 	.byte	0x00, 0xf5, 0x21, 0x00


	//----- nvinfo : EIATTR_SPARSE_MMA_MASK
	.align		4
.L_29:
        /*0098*/ 	.byte	0x03, 0x50
        /*009a*/ 	.short	0x0000


	//----- nvinfo : EIATTR_MAXREG_COUNT
	.align		4
        /*009c*/ 	.byte	0x03, 0x1b
        /*009e*/ 	.short	0x00ff


	//----- nvinfo : EIATTR_MERCURY_ISA_VERSION
	.align		4
        /*00a0*/ 	.byte	0x03, 0x5f
        /*00a2*/ 	.short	0x0101


	//----- nvinfo : EIATTR_VRC_CTA_INIT_COUNT
	.align		4
        /*00a4*/ 	.byte	0x02, 0x4a
	.zero		1
	.zero		1


	//----- nvinfo : EIATTR_EXIT_INSTR_OFFSETS
	.align		4
        /*00a8*/ 	.byte	0x04, 0x1c
        /*00aa*/ 	.short	(.L_31 - .L_30)


	//   ....[0]....
.L_30:
        /*00ac*/ 	.word	0x00000070


	//   ....[1]....
        /*00b0*/ 	.word	0x00000410


	//----- nvinfo : EIATTR_CRS_STACK_SIZE
	.align		4
.L_31:
        /*00b4*/ 	.byte	0x04, 0x1e
        /*00b6*/ 	.short	(.L_33 - .L_32)
.L_32:
        /*00b8*/ 	.word	0x00000000


	//----- nvinfo : EIATTR_CBANK_PARAM_SIZE
	.align		4
.L_33:
        /*00bc*/ 	.byte	0x03, 0x19
        /*00be*/ 	.short	0x0034


	//----- nvinfo : EIATTR_PARAM_CBANK
	.align		4
        /*00c0*/ 	.byte	0x04, 0x0a
        /*00c2*/ 	.short	(.L_35 - .L_34)
	.align		4
.L_34:
        /*00c4*/ 	.word	index@(.nv.constant0._Z11adam_kernelPfS_S_S_iffff)
        /*00c8*/ 	.short	0x0380
        /*00ca*/ 	.short	0x0034


	//----- nvinfo : EIATTR_SW_WAR
	.align		4
.L_35:
        /*00cc*/ 	.byte	0x04, 0x36
        /*00ce*/ 	.short	(.L_37 - .L_36)
.L_36:
        /*00d0*/ 	.word	0x00000008
.L_37:


//--------------------- .nv.callgraph             --------------------------
	.section	.nv.callgraph,"",@"SHT_CUDA_CALLGRAPH"
	.align	4
	.sectionentsize	8
	.align		4
        /*0000*/ 	.word	0x00000000
	.align		4
        /*0004*/ 	.word	0xffffffff
	.align		4
        /*0008*/ 	.word	0x00000000
	.align		4
        /*000c*/ 	.word	0xfffffffe
	.align		4
        /*0010*/ 	.word	0x00000000
	.align		4
        /*0014*/ 	.word	0xfffffffd
	.align		4
        /*0018*/ 	.word	0x00000000
	.align		4
        /*001c*/ 	.word	0xfffffffc


//--------------------- .text._Z11adam_kernelPfS_S_S_iffff --------------------------
	.section	.text._Z11adam_kernelPfS_S_S_iffff,"ax",@progbits
	.align	128
        .global         _Z11adam_kernelPfS_S_S_iffff
        .type           _Z11adam_kernelPfS_S_S_iffff,@function
        .size           _Z11adam_kernelPfS_S_S_iffff,(.L_x_19 - _Z11adam_kernelPfS_S_S_iffff)
        .other          _Z11adam_kernelPfS_S_S_iffff,@"STO_CUDA_ENTRY STV_DEFAULT"
_Z11adam_kernelPfS_S_S_iffff:
.text._Z11adam_kernelPfS_S_S_iffff:
[----:B------:R-:W-:Y:S01]  /*0000*/  LDC R1, c[0x0][0x37c] ;  /* 0x0000df00ff017b82 */ /* 0x000fe20000000800 */
[----:B------:R-:W0:Y:S07]  /*0010*/  S2R R3, SR_TID.X ;  /* 0x0000000000037919 */ /* 0x000e2e0000002100 */
[----:B------:R-:W0:Y:S01]  /*0020*/  S2UR UR4, SR_CTAID.X ;  /* 0x00000000000479c3 */ /* 0x000e220000002500 */
[----:B------:R-:W1:Y:S07]  /*0030*/  LDCU UR5, c[0x0][0x3a0] ;  /* 0x00007400ff0577ac */ /* 0x000e6e0008000800 */
[----:B------:R-:W0:Y:S02]  /*0040*/  LDC R6, c[0x0][0x360] ;  /* 0x0000d800ff067b82 */ /* 0x000e240000000800 */
[----:B0-----:R-:W-:-:S05]  /*0050*/  IMAD R6, R6, UR4, R3 ;  /* 0x0000000406067c24 */ /* 0x001fca000f8e0203 */
[----:B-1----:R-:W-:-:S13]  /*0060*/  ISETP.GE.AND P0, PT, R6, UR5, PT ;  /* 0x0000000506007c0c */ /* 0x002fda000bf06270 */
[----:B------:R-:W-:Y:S05]  /*0070*/  @P0 EXIT ;  /* 0x000000000000094d */ /* 0x000fea0003800000 */
[----:B------:R-:W0:Y:S01]  /*0080*/  LDC.64 R4, c[0x0][0x388] ;  /* 0x0000e200ff047b82 */ /* 0x000e220000000a00 */
[----:B------:R-:W1:Y:S01]  /*0090*/  LDCU.64 UR4, c[0x0][0x358] ;  /* 0x00006b00ff0477ac */ /* 0x000e620008000a00 */
[----:B------:R-:W2:Y:S06]  /*00a0*/  LDCU UR6, c[0x0][0x3a4] ;  /* 0x00007480ff0677ac */ /* 0x000eac0008000800 */
[----:B------:R-:W3:Y:S08]  /*00b0*/  LDC.64 R8, c[0x0][0x390] ;  /* 0x0000e400ff087b82 */ /* 0x000ef00000000a00 */
[----:B------:R-:W4:Y:S01]  /*00c0*/  LDC.64 R2, c[0x0][0x3a8] ;  /* 0x0000ea00ff027b82 */ /* 0x000f220000000a00 */
[----:B0-----:R-:W-:-:S07]  /*00d0*/  IMAD.WIDE R4, R6, 0x4, R4 ;  /* 0x0000000406047825 */ /* 0x001fce00078e0204 */
[----:B------:R-:W0:Y:S01]  /*00e0*/  LDC.64 R10, c[0x0][0x398] ;  /* 0x0000e600ff0a7b82 */ /* 0x000e220000000a00 */
[----:B-1----:R-:W5:Y:S01]  /*00f0*/  LDG.E R13, desc[UR4][R4.64] ;  /* 0x00000004040d7981 */ /* 0x002f62000c1e1900 */
[----:B---3--:R-:W-:-:S05]  /*0100*/  IMAD.WIDE R8, R6, 0x4, R8 ;  /* 0x0000000406087825 */ /* 0x008fca00078e0208 */
[----:B------:R-:W3:Y:S01]  /*0110*/  LDG.E R7, desc[UR4][R8.64] ;  /* 0x0000000408077981 */ /* 0x000ee2000c1e1900 */
[----:B----4-:R-:W-:Y:S01]  /*0120*/  FADD R0, -R2, 1 ;  /* 0x3f80000002007421 */ /* 0x010fe20000000100 */
[----:B0-----:R-:W-:-:S04]  /*0130*/  IMAD.WIDE R10, R6, 0x4, R10 ;  /* 0x00000004060a7825 */ /* 0x001fc800078e020a */
[----:B-----5:R-:W-:-:S04]  /*0140*/  FMUL R0, R0, R13 ;  /* 0x0000000d00007220 */ /* 0x020fc80000400000 */
[----:B---3--:R-:W-:-:S05]  /*0150*/  FFMA R7, R7, R2, R0 ;  /* 0x0000000207077223 */ /* 0x008fca0000000000 */
[----:B------:R0:W-:Y:S04]  /*0160*/  STG.E desc[UR4][R8.64], R7 ;  /* 0x0000000708007986 */ /* 0x0001e8000c101904 */
[----:B------:R-:W3:Y:S01]  /*0170*/  LDG.E R0, desc[UR4][R10.64] ;  /* 0x000000040a007981 */ /* 0x000ee2000c1e1900 */
[----:B------:R-:W-:-:S04]  /*0180*/  FADD R2, -R3, 1 ;  /* 0x3f80000003027421 */ /* 0x000fc80000000100 */
[----:B------:R-:W-:-:S04]  /*0190*/  FMUL R2, R13, R2 ;  /* 0x000000020d027220 */ /* 0x000fc80000400000 */
[----:B------:R-:W-:Y:S01]  /*01a0*/  FMUL R13, R13, R2 ;  /* 0x000000020d0d7220 */ /* 0x000fe20000400000 */
[----:B------:R-:W-:Y:S03]  /*01b0*/  BSSY.RECONVERGENT B0, `(.L_x_0) ;  /* 0x0000010000007945 */ /* 0x000fe60003800200 */
[----:B---3--:R-:W-:-:S04]  /*01c0*/  FFMA R2, R0, R3, R13 ;  /* 0x0000000300027223 */ /* 0x008fc8000000000d */
[----:B------:R-:W-:Y:S01]  /*01d0*/  VIADD R0, R2, 0xf3000000 ;  /* 0xf300000002007836 */ /* 0x000fe20000000000 */
[----:B------:R0:W-:Y:S01]  /*01e0*/  STG.E desc[UR4][R10.64], R2 ;  /* 0x000000020a007986 */ /* 0x0001e2000c101904 */
[----:B------:R0:W1:Y:S03]  /*01f0*/  MUFU.RSQ R3, R2 ;  /* 0x0000000200037308 */ /* 0x0000660000001400 */
[----:B------:R-:W-:Y:S01]  /*0200*/  ISETP.GT.U32.AND P0, PT, R0, 0x727fffff, PT ;  /* 0x727fffff0000780c */ /* 0x000fe20003f04070 */
[----:B--2---:R-:W-:-:S12]  /*0210*/  FMUL R0, R7, UR6 ;  /* 0x0000000607007c20 */ /* 0x004fd80008400000 */
[----:B0-----:R-:W-:Y:S05]  /*0220*/  @!P0 BRA `(.L_x_1) ;  /* 0x0000000000108947 */ /* 0x001fea0003800000 */
[----:B------:R-:W-:-:S07]  /*0230*/  MOV R11, 0x250 ;  /* 0x00000250000b7802 */ /* 0x000fce0000000f00 */
[----:B-1----:R-:W-:Y:S05]  /*0240*/  CALL.REL.NOINC `($__internal_0_$__cuda_sm20_sqrt_rn_f32_slowpath) ;  /* 0x0000000000747944 */ /* 0x002fea0003c00000 */
[----:B------:R-:W-:Y:S01]  /*0250*/  IMAD.MOV.U32 R2, RZ, RZ, R7 ;  /* 0x000000ffff027224 */ /* 0x000fe200078e0007 */
[----:B------:R-:W-:Y:S06]  /*0260*/  BRA `(.L_x_2) ;  /* 0x0000000000107947 */ /* 0x000fec0003800000 */
.L_x_1:
[----:B-1----:R-:W-:Y:S01]  /*0270*/  FMUL.FTZ R7, R2, R3 ;  /* 0x0000000302077220 */ /* 0x002fe20000410000 */
[----:B------:R-:W-:-:S03]  /*0280*/  FMUL.FTZ R3, R3, 0.5 ;  /* 0x3f00000003037820 */ /* 0x000fc60000410000 */
[----:B------:R-:W-:-:S04]  /*0290*/  FFMA R2, -R7, R7, R2 ;  /* 0x0000000707027223 */ /* 0x000fc80000000102 */
[----:B------:R-:W-:-:S07]  /*02a0*/  FFMA R2, R2, R3, R7 ;  /* 0x0000000302027223 */ /* 0x000fce0000000007 */
.L_x_2:
[----:B------:R-:W-:Y:S05]  /*02b0*/  BSYNC.RECONVERGENT B0 ;  /* 0x0000000000007941 */ /* 0x000fea0003800200 */
.L_x_0:
[----:B------:R-:W0:Y:S01]  /*02c0*/  LDCU UR6, c[0x0][0x3b0] ;  /* 0x00007600ff0677ac */ /* 0x000e220008000800 */
[----:B------:R-:W-:Y:S01]  /*02d0*/  BSSY.RECONVERGENT B0, `(.L_x_3) ;  /* 0x000000d000007945 */ /* 0x000fe20003800200 */
[----:B0-----:R-:W-:-:S04]  /*02e0*/  FADD R11, R2, UR6 ;  /* 0x00000006020b7e21 */ /* 0x001fc80008000000 */
[----:B------:R-:W0:Y:S08]  /*02f0*/  MUFU.RCP R2, R11 ;  /* 0x0000000b00027308 */ /* 0x000e300000001000 */
[----:B------:R-:W1:Y:S01]  /*0300*/  FCHK P0, R0, R11 ;  /* 0x0000000b00007302 */ /* 0x000e620000000000 */
[----:B0-----:R-:W-:-:S04]  /*0310*/  FFMA R3, -R11, R2, 1 ;  /* 0x3f8000000b037423 */ /* 0x001fc80000000102 */
[----:B------:R-:W-:-:S04]  /*0320*/  FFMA R3, R2, R3, R2 ;  /* 0x0000000302037223 */ /* 0x000fc80000000002 */
[----:B------:R-:W-:-:S04]  /*0330*/  FFMA R2, R0, R3, RZ ;  /* 0x0000000300027223 */ /* 0x000fc800000000ff */
[----:B------:R-:W-:-:S04]  /*0340*/  FFMA R7, -R11, R2, R0 ;  /* 0x000000020b077223 */ /* 0x000fc80000000100 */
[----:B------:R-:W-:Y:S01]  /*0350*/  FFMA R8, R3, R7, R2 ;  /* 0x0000000703087223 */ /* 0x000fe20000000002 */
[----:B-1----:R-:W-:Y:S06]  /*0360*/  @!P0 BRA `(.L_x_4) ;  /* 0x00000000000c8947 */ /* 0x002fec0003800000 */
[----:B------:R-:W-:-:S07]  /*0370*/  MOV R2, 0x390 ;  /* 0x0000039000027802 */ /* 0x000fce0000000f00 */
[----:B------:R-:W-:Y:S05]  /*0380*/  CALL.REL.NOINC `($__internal_1_$__cuda_sm3x_div_rn_noftz_f32_slowpath) ;  /* 0x0000000000807944 */ /* 0x000fea0003c00000 */
[----:B------:R-:W-:-:S07]  /*0390*/  MOV R8, R0 ;  /* 0x0000000000087202 */ /* 0x000fce0000000f00 */
.L_x_4:
[----:B------:R-:W-:Y:S05]  /*03a0*/  BSYNC.RECONVERGENT B0 ;  /* 0x0000000000007941 */ /* 0x000fea0003800200 */
.L_x_3:
[----:B------:R-:W0:Y:S02]  /*03b0*/  LDC.64 R2, c[0x0][0x380] ;  /* 0x0000e000ff027b82 */ /* 0x000e240000000a00 */
[----:B0-----:R-:W-:-:S05]  /*03c0*/  IMAD.WIDE R6, R6, 0x4, R2 ;  /* 0x0000000406067825 */ /* 0x001fca00078e0202 */
[----:B------:R-:W2:Y:S02]  /*03d0*/  LDG.E R3, desc[UR4][R6.64] ;  /* 0x0000000406037981 */ /* 0x000ea4000c1e1900 */
[----:B--2---:R-:W-:-:S05]  /*03e0*/  FADD R3, R3, -R8 ;  /* 0x8000000803037221 */ /* 0x004fca0000000000 */
[----:B------:R-:W-:Y:S04]  /*03f0*/  STG.E desc[UR4][R6.64], R3 ;  /* 0x0000000306007986 */ /* 0x000fe8000c101904 */
[----:B------:R-:W-:Y:S01]  /*0400*/  STG.E desc[UR4][R4.64], RZ ;  /* 0x000000ff04007986 */ /* 0x000fe2000c101904 */
[----:B------:R-:W-:Y:S05]  /*0410*/  EXIT ;  /* 0x000000000000794d */ /* 0x000fea0003800000 */
        .weak           $__internal_0_$__cuda_sm20_sqrt_rn_f32_slowpath
        .type           $__internal_0_$__cuda_sm20_sqrt_rn_f32_slowpath,@function
        .size           $__internal_0_$__cuda_sm20_sqrt_rn_f32_slowpath,($__internal_1_$__cuda_sm3x_div_rn_noftz_f32_slowpath - $__internal_0_$__cuda_sm20_sqrt_rn_f32_slowpath)
$__internal_0_$__cuda_sm20_sqrt_rn_f32_slowpath:
[----:B------:R-:W-:-:S13]  /*0420*/  LOP3.LUT P0, RZ, R2, 0x7fffffff, RZ, 0xc0, !PT ;  /* 0x7fffffff02ff7812 */ /* 0x000fda000780c0ff */
[----:B------:R-:W-:Y:S01]  /*0430*/  @!P0 IMAD.MOV.U32 R3, RZ, RZ, R2 ;  /* 0x000000ffff038224 */ /* 0x000fe200078e0002 */
[----:B------:R-:W-:Y:S06]  /*0440*/  @!P0 BRA `(.L_x_5) ;  /* 0x0000000000408947 */ /* 0x000fec0003800000 */
[----:B------:R-:W-:-:S13]  /*0450*/  FSETP.GEU.FTZ.AND P0, PT, R2, RZ, PT ;  /* 0x000000ff0200720b */ /* 0x000fda0003f1e000 */
[----:B------:R-:W-:Y:S01]  /*0460*/  @!P0 IMAD.MOV.U32 R3, RZ, RZ, 0x7fffffff ;  /* 0x7fffffffff038424 */ /* 0x000fe200078e00ff */
[----:B------:R-:W-:Y:S06]  /*0470*/  @!P0 BRA `(.L_x_5) ;  /* 0x0000000000348947 */ /* 0x000fec0003800000 */
[----:B------:R-:W-:-:S13]  /*0480*/  FSETP.GTU.FTZ.AND P0, PT, |R2|, +INF , PT ;  /* 0x7f8000000200780b */ /* 0x000fda0003f1c200 */
[----:B------:R-:W-:Y:S01]  /*0490*/  @P0 FADD.FTZ R3, R2, 1 ;  /* 0x3f80000002030421 */ /* 0x000fe20000010000 */
[----:B------:R-:W-:Y:S06]  /*04a0*/  @P0 BRA `(.L_x_5) ;  /* 0x0000000000280947 */ /* 0x000fec0003800000 */
[----:B------:R-:W-:-:S13]  /*04b0*/  FSETP.NEU.FTZ.AND P0, PT, |R2|, +INF , PT ;  /* 0x7f8000000200780b */ /* 0x000fda0003f1d200 */
[----:B------:R-:W-:-:S04]  /*04c0*/  @P0 FFMA R7, R2, 1.84467440737095516160e+19, RZ ;  /* 0x5f80000002070823 */ /* 0x000fc800000000ff */
[----:B------:R-:W0:Y:S02]  /*04d0*/  @P0 MUFU.RSQ R8, R7 ;  /* 0x0000000700080308 */ /* 0x000e240000001400 */
[----:B0-----:R-:W-:Y:S01]  /*04e0*/  @P0 FMUL.FTZ R10, R7, R8 ;  /* 0x00000008070a0220 */ /* 0x001fe20000410000 */
[----:B------:R-:W-:-:S03]  /*04f0*/  @P0 FMUL.FTZ R8, R8, 0.5 ;  /* 0x3f00000008080820 */ /* 0x000fc60000410000 */
[----:B------:R-:W-:-:S04]  /*0500*/  @P0 FADD.FTZ R3, -R10, -RZ ;  /* 0x800000ff0a030221 */ /* 0x000fc80000010100 */
[----:B------:R-:W-:Y:S01]  /*0510*/  @P0 FFMA R9, R10, R3, R7 ;  /* 0x000000030a090223 */ /* 0x000fe20000000007 */
[----:B------:R-:W-:-:S03]  /*0520*/  @!P0 MOV R3, R2 ;  /* 0x0000000200038202 */ /* 0x000fc60000000f00 */
[----:B------:R-:W-:-:S04]  /*0530*/  @P0 FFMA R8, R9, R8, R10 ;  /* 0x0000000809080223 */ /* 0x000fc8000000000a */
[----:B------:R-:W-:-:S07]  /*0540*/  @P0 FMUL.FTZ R3, R8, 2.3283064365386962891e-10 ;  /* 0x2f80000008030820 */ /* 0x000fce0000410000 */
.L_x_5:
[----:B------:R-:W-:Y:S02]  /*0550*/  IMAD.MOV.U32 R7, RZ, RZ, R3 ;  /* 0x000000ffff077224 */ /* 0x000fe400078e0003 */
[----:B------:R-:W-:Y:S02]  /*0560*/  HFMA2 R3, -RZ, RZ, 0, 0 ;  /* 0x00000000ff037431 */ /* 0x000fe400000001ff */
[----:B------:R-:W-:-:S04]  /*0570*/  IMAD.MOV.U32 R2, RZ, RZ, R11 ;  /* 0x000000ffff027224 */ /* 0x000fc800078e000b */
[----:B------:R-:W-:Y:S05]  /*0580*/  RET.REL.NODEC R2 `(_Z11adam_kernelPfS_S_S_iffff) ;  /* 0xfffffff8029c7950 */ /* 0x000fea0003c3ffff */
        .weak           $__internal_1_$__cuda_sm3x_div_rn_noftz_f32_slowpath
        .type           $__internal_1_$__cuda_sm3x_div_rn_noftz_f32_slowpath,@function
        .size           $__internal_1_$__cuda_sm3x_div_rn_noftz_f32_slowpath,(.L_x_19 - $__internal_1_$__cuda_sm3x_div_rn_noftz_f32_slowpath)
$__internal_1_$__cuda_sm3x_div_rn_noftz_f32_slowpath:
[--C-:B------:R-:W-:Y:S01]  /*0590*/  SHF.R.U32.HI R7, RZ, 0x17, R11.reuse ;  /* 0x00000017ff077819 */ /* 0x100fe2000001160b */
[----:B------:R-:W-:Y:S01]  /*05a0*/  BSSY.RECONVERGENT B1, `(.L_x_6) ;  /* 0x0000065000017945 */ /* 0x000fe20003800200 */
[----:B------:R-:W-:Y:S01]  /*05b0*/  SHF.R.U32.HI R3, RZ, 0x17, R0 ;  /* 0x00000017ff037819 */ /* 0x000fe20000011600 */
[----:B------:R-:W-:Y:S01]  /*05c0*/  IMAD.MOV.U32 R10, RZ, RZ, R11 ;  /* 0x000000ffff0a7224 */ /* 0x000fe200078e000b */
[----:B------:R-:W-:Y:S02]  /*05d0*/  LOP3.LUT R15, R7, 0xff, RZ, 0xc0, !PT ;  /* 0x000000ff070f7812 */ /* 0x000fe400078ec0ff */
[----:B------:R-:W-:Y:S02]  /*05e0*/  LOP3.LUT R8, R3, 0xff, RZ, 0xc0, !PT ;  /* 0x000000ff03087812 */ /* 0x000fe400078ec0ff */
[----:B------:R-:W-:Y:S01]  /*05f0*/  MOV R9, R0 ;  /* 0x0000000000097202 */ /* 0x000fe20000000f00 */
[----:B------:R-:W-:Y:S02]  /*0600*/  VIADD R13, R15, 0xffffffff ;  /* 0xffffffff0f0d7836 */ /* 0x000fe40000000000 */
[----:B------:R-:W-:-:S03]  /*0610*/  VIADD R12, R8, 0xffffffff ;  /* 0xffffffff080c7836 */ /* 0x000fc60000000000 */
[----:B------:R-:W-:-:S04]  /*0620*/  ISETP.GT.U32.AND P0, PT, R13, 0xfd, PT ;  /* 0x000000fd0d00780c */ /* 0x000fc80003f04070 */
[----:B------:R-:W-:-:S13]  /*0630*/  ISETP.GT.U32.OR P0, PT, R12, 0xfd, P0 ;  /* 0x000000fd0c00780c */ /* 0x000fda0000704470 */
[----:B------:R-:W-:Y:S01]  /*0640*/  @!P0 IMAD.MOV.U32 R7, RZ, RZ, RZ ;  /* 0x000000ffff078224 */ /* 0x000fe200078e00ff */
[----:B------:R-:W-:Y:S06]  /*0650*/  @!P0 BRA `(.L_x_7) ;  /* 0x0000000000608947 */ /* 0x000fec0003800000 */
[----:B------:R-:W-:Y:S02]  /*0660*/  FSETP.GTU.FTZ.AND P0, PT, |R0|, +INF , PT ;  /* 0x7f8000000000780b */ /* 0x000fe40003f1c200 */
[----:B------:R-:W-:Y:S02]  /*0670*/  FSETP.GTU.FTZ.AND P1, PT, |R11|, +INF , PT ;  /* 0x7f8000000b00780b */ /* 0x000fe40003f3c200 */
[----:B------:R-:W-:Y:S02]  /*0680*/  MOV R3, R11 ;  /* 0x0000000b00037202 */ /* 0x000fe40000000f00 */
[----:B------:R-:W-:-:S13]  /*0690*/  PLOP3.LUT P0, PT, P0, P1, PT, 0xf8, 0x8f ;  /* 0x00000000008f781c */ /* 0x000fda0000703f70 */
[----:B------:R-:W-:Y:S05]  /*06a0*/  @P0 BRA `(.L_x_8) ;  /* 0x00000004004c0947 */ /* 0x000fea0003800000 */
[----:B------:R-:W-:-:S13]  /*06b0*/  LOP3.LUT P0, RZ, R10, 0x7fffffff, R9, 0xc8, !PT ;  /* 0x7fffffff0aff7812 */ /* 0x000fda000780c809 */
[----:B------:R-:W-:Y:S05]  /*06c0*/  @!P0 BRA `(.L_x_9) ;  /* 0x00000004003c8947 */ /* 0x000fea0003800000 */
[C---:B------:R-:W-:Y:S02]  /*06d0*/  FSETP.NEU.FTZ.AND P2, PT, |R0|.reuse, +INF , PT ;  /* 0x7f8000000000780b */ /* 0x040fe40003f5d200 */
[----:B------:R-:W-:Y:S02]  /*06e0*/  FSETP.NEU.FTZ.AND P1, PT, |R3|, +INF , PT ;  /* 0x7f8000000300780b */ /* 0x000fe40003f3d200 */
[----:B------:R-:W-:-:S11]  /*06f0*/  FSETP.NEU.FTZ.AND P0, PT, |R0|, +INF , PT ;  /* 0x7f8000000000780b */ /* 0x000fd60003f1d200 */
[----:B------:R-:W-:Y:S05]  /*0700*/  @!P1 BRA !P2, `(.L_x_9) ;  /* 0x00000004002c9947 */ /* 0x000fea0005000000 */
[----:B------:R-:W-:-:S04]  /*0710*/  LOP3.LUT P2, RZ, R9, 0x7fffffff, RZ, 0xc0, !PT ;  /* 0x7fffffff09ff7812 */ /* 0x000fc8000784c0ff */
[----:B------:R-:W-:-:S13]  /*0720*/  PLOP3.LUT P1, PT, P1, P2, PT, 0x2f, 0xf2 ;  /* 0x0000000000f2781c */ /* 0x000fda0000f24577 */
[----:B------:R-:W-:Y:S05]  /*0730*/  @P1 BRA `(.L_x_10) ;  /* 0x0000000400181947 */ /* 0x000fea0003800000 */
[----:B------:R-:W-:-:S04]  /*0740*/  LOP3.LUT P1, RZ, R10, 0x7fffffff, RZ, 0xc0, !PT ;  /* 0x7fffffff0aff7812 */ /* 0x000fc8000782c0ff */
[----:B------:R-:W-:-:S13]  /*0750*/  PLOP3.LUT P0, PT, P0, P1, PT, 0x2f, 0xf2 ;  /* 0x0000000000f2781c */ /* 0x000fda0000702577 */
[----:B------:R-:W-:Y:S05]  /*0760*/  @P0 BRA `(.L_x_11) ;  /* 0x0000000400000947 */ /* 0x000fea0003800000 */
[----:B------:R-:W-:Y:S02]  /*0770*/  ISETP.GE.AND P0, PT, R12, RZ, PT ;  /* 0x000000ff0c00720c */ /* 0x000fe40003f06270 */
[----:B------:R-:W-:-:S11]  /*0780*/  ISETP.GE.AND P1, PT, R13, RZ, PT ;  /* 0x000000ff0d00720c */ /* 0x000fd60003f26270 */
[----:B------:R-:W-:Y:S02]  /*0790*/  @P0 IMAD.MOV.U32 R7, RZ, RZ, RZ ;  /* 0x000000ffff070224 */ /* 0x000fe400078e00ff */
[----:B------:R-:W-:Y:S01]  /*07a0*/  @!P0 FFMA R9, R0, 1.84467440737095516160e+19, RZ ;  /* 0x5f80000000098823 */ /* 0x000fe200000000ff */
[----:B------:R-:W-:Y:S02]  /*07b0*/  @!P0 IMAD.MOV.U32 R7, RZ, RZ, -0x40 ;  /* 0xffffffc0ff078424 */ /* 0x000fe400078e00ff */
[----:B------:R-:W-:-:S03]  /*07c0*/  @!P1 FFMA R10, R3, 1.84467440737095516160e+19, RZ ;  /* 0x5f800000030a9823 */ /* 0x000fc600000000ff */
[----:B------:R-:W-:-:S07]  /*07d0*/  @!P1 IADD3 R7, PT, PT, R7, 0x40, RZ ;  /* 0x0000004007079810 */ /* 0x000fce0007ffe0ff */
.L_x_7:
[----:B------:R-:W-:Y:S01]  /*07e0*/  LEA R3, R15, 0xc0800000, 0x17 ;  /* 0xc08000000f037811 */ /* 0x000fe200078eb8ff */
[----:B------:R-:W-:Y:S01]  /*07f0*/  BSSY.RECONVERGENT B2, `(.L_x_12) ;  /* 0x0000036000027945 */ /* 0x000fe20003800200 */
[----:B------:R-:W-:-:S03]  /*0800*/  IADD3 R8, PT, PT, R8, -0x7f, RZ ;  /* 0xffffff8108087810 */ /* 0x000fc60007ffe0ff */
[----:B------:R-:W-:Y:S02]  /*0810*/  IMAD.IADD R3, R10, 0x1, -R3 ;  /* 0x000000010a037824 */ /* 0x000fe400078e0a03 */
[C---:B------:R-:W-:Y:S01]  /*0820*/  IMAD R0, R8.reuse, -0x800000, R9 ;  /* 0xff80000008007824 */ /* 0x040fe200078e0209 */
[----:B------:R-:W-:Y:S01]  /*0830*/  IADD3 R8, PT, PT, R8, 0x7f, -R15 ;  /* 0x0000007f08087810 */ /* 0x000fe20007ffe80f */
[----:B------:R-:W0:Y:S01]  /*0840*/  MUFU.RCP R10, R3 ;  /* 0x00000003000a7308 */ /* 0x000e220000001000 */
[----:B------:R-:W-:-:S03]  /*0850*/  FADD.FTZ R11, -R3, -RZ ;  /* 0x800000ff030b7221 */ /* 0x000fc60000010100 */
[----:B------:R-:W-:Y:S02]  /*0860*/  IMAD.IADD R8, R8, 0x1, R7 ;  /* 0x0000000108087824 */ /* 0x000fe400078e0207 */
[----:B0-----:R-:W-:-:S04]  /*0870*/  FFMA R13, R10, R11, 1 ;  /* 0x3f8000000a0d7423 */ /* 0x001fc8000000000b */
[----:B------:R-:W-:-:S04]  /*0880*/  FFMA R12, R10, R13, R10 ;  /* 0x0000000d0a0c7223 */ /* 0x000fc8000000000a */
[----:B------:R-:W-:-:S04]  /*0890*/  FFMA R9, R0, R12, RZ ;  /* 0x0000000c00097223 */ /* 0x000fc800000000ff */
[----:B------:R-:W-:-:S04]  /*08a0*/  FFMA R10, R11, R9, R0 ;  /* 0x000000090b0a7223 */ /* 0x000fc80000000000 */
[----:B------:R-:W-:-:S04]  /*08b0*/  FFMA R9, R12, R10, R9 ;  /* 0x0000000a0c097223 */ /* 0x000fc80000000009 */
[----:B------:R-:W-:-:S04]  /*08c0*/  FFMA R10, R11, R9, R0 ;  /* 0x000000090b0a7223 */ /* 0x000fc80000000000 */
[----:B------:R-:W-:-:S05]  /*08d0*/  FFMA R0, R12, R10, R9 ;  /* 0x0000000a0c007223 */ /* 0x000fca0000000009 */
[----:B------:R-:W-:-:S04]  /*08e0*/  SHF.R.U32.HI R3, RZ, 0x17, R0 ;  /* 0x00000017ff037819 */ /* 0x000fc80000011600 */
[----:B------:R-:W-:-:S04]  /*08f0*/  LOP3.LUT R3, R3, 0xff, RZ, 0xc0, !PT ;  /* 0x000000ff03037812 */ /* 0x000fc800078ec0ff */
[----:B------:R-:W-:-:S05]  /*0900*/  IADD3 R11, PT, PT, R3, R8, RZ ;  /* 0x00000008030b7210 */ /* 0x000fca0007ffe0ff */
[----:B------:R-:W-:-:S05]  /*0910*/  VIADD R3, R11, 0xffffffff ;  /* 0xffffffff0b037836 */ /* 0x000fca0000000000 */
[----:B------:R-:W-:-:S13]  /*0920*/  ISETP.GE.U32.AND P0, PT, R3, 0xfe, PT ;  /* 0x000000fe0300780c */ /* 0x000fda0003f06070 */
[----:B------:R-:W-:Y:S05]  /*0930*/  @!P0 BRA `(.L_x_13) ;  /* 0x0000000000808947 */ /* 0x000fea0003800000 */
[----:B------:R-:W-:-:S13]  /*0940*/  ISETP.GT.AND P0, PT, R11, 0xfe, PT ;  /* 0x000000fe0b00780c */ /* 0x000fda0003f04270 */
[----:B------:R-:W-:Y:S05]  /*0950*/  @P0 BRA `(.L_x_14) ;  /* 0x00000000006c0947 */ /* 0x000fea0003800000 */
[----:B------:R-:W-:-:S13]  /*0960*/  ISETP.GE.AND P0, PT, R11, 0x1, PT ;  /* 0x000000010b00780c */ /* 0x000fda0003f06270 */
[----:B------:R-:W-:Y:S05]  /*0970*/  @P0 BRA `(.L_x_15) ;  /* 0x0000000000740947 */ /* 0x000fea0003800000 */
[----:B------:R-:W-:Y:S02]  /*0980*/  ISETP.GE.AND P0, PT, R11, -0x18, PT ;  /* 0xffffffe80b00780c */ /* 0x000fe40003f06270 */
[----:B------:R-:W-:-:S11]  /*0990*/  LOP3.LUT R0, R0, 0x80000000, RZ, 0xc0, !PT ;  /* 0x8000000000007812 */ /* 0x000fd600078ec0ff */
[----:B------:R-:W-:Y:S05]  /*09a0*/  @!P0 BRA `(.L_x_15) ;  /* 0x0000000000688947 */ /* 0x000fea0003800000 */
[CCC-:B------:R-:W-:Y:S01]  /*09b0*/  FFMA.RZ R3, R12.reuse, R10.reuse, R9.reuse ;  /* 0x0000000a0c037223 */ /* 0x1c0fe2000000c009 */
[CCC-:B------:R-:W-:Y:S01]  /*09c0*/  FFMA.RM R8, R12.reuse, R10.reuse, R9.reuse ;  /* 0x0000000a0c087223 */ /* 0x1c0fe20000004009 */
[C---:B------:R-:W-:Y:S02]  /*09d0*/  ISETP.NE.AND P2, PT, R11.reuse, RZ, PT ;  /* 0x000000ff0b00720c */ /* 0x040fe40003f45270 */
[----:B------:R-:W-:Y:S02]  /*09e0*/  ISETP.NE.AND P1, PT, R11, RZ, PT ;  /* 0x000000ff0b00720c */ /* 0x000fe40003f25270 */
[----:B------:R-:W-:Y:S01]  /*09f0*/  LOP3.LUT R7, R3, 0x7fffff, RZ, 0xc0, !PT ;  /* 0x007fffff03077812 */ /* 0x000fe200078ec0ff */
[----:B------:R-:W-:Y:S01]  /*0a00*/  FFMA.RP R3, R12, R10, R9 ;  /* 0x0000000a0c037223 */ /* 0x000fe20000008009 */
[----:B------:R-:W-:Y:S01]  /*0a10*/  IADD3 R10, PT, PT, R11, 0x20, RZ ;  /* 0x000000200b0a7810 */ /* 0x000fe20007ffe0ff */
[----:B------:R-:W-:Y:S01]  /*0a20*/  IMAD.MOV R9, RZ, RZ, -R11 ;  /* 0x000000ffff097224 */ /* 0x000fe200078e0a0b */
[----:B------:R-:W-:-:S02]  /*0a30*/  LOP3.LUT R7, R7, 0x800000, RZ, 0xfc, !PT ;  /* 0x0080000007077812 */ /* 0x000fc400078efcff */
[----:B------:R-:W-:Y:S02]  /*0a40*/  FSETP.NEU.FTZ.AND P0, PT, R3, R8, PT ;  /* 0x000000080300720b */ /* 0x000fe40003f1d000 */
[----:B------:R-:W-:Y:S02]  /*0a50*/  SHF.L.U32 R10, R7, R10, RZ ;  /* 0x0000000a070a7219 */ /* 0x000fe400000006ff */
[----:B------:R-:W-:Y:S02]  /*0a60*/  SEL R8, R9, RZ, P2 ;  /* 0x000000ff09087207 */ /* 0x000fe40001000000 */
[----:B------:R-:W-:Y:S02]  /*0a70*/  ISETP.NE.AND P1, PT, R10, RZ, P1 ;  /* 0x000000ff0a00720c */ /* 0x000fe40000f25270 */
[----:B------:R-:W-:Y:S02]  /*0a80*/  SHF.R.U32.HI R8, RZ, R8, R7 ;  /* 0x00000008ff087219 */ /* 0x000fe40000011607 */
[----:B------:R-:W-:-:S02]  /*0a90*/  PLOP3.LUT P0, PT, P0, P1, PT, 0xf8, 0x8f ;  /* 0x00000000008f781c */ /* 0x000fc40000703f70 */
[----:B------:R-:W-:Y:S02]  /*0aa0*/  SHF.R.U32.HI R10, RZ, 0x1, R8 ;  /* 0x00000001ff0a7819 */ /* 0x000fe40000011608 */
[----:B------:R-:W-:-:S04]  /*0ab0*/  SEL R3, RZ, 0x1, !P0 ;  /* 0x00000001ff037807 */ /* 0x000fc80004000000 */
[----:B------:R-:W-:-:S04]  /*0ac0*/  LOP3.LUT R3, R3, 0x1, R10, 0xf8, !PT ;  /* 0x0000000103037812 */ /* 0x000fc800078ef80a */
[----:B------:R-:W-:-:S04]  /*0ad0*/  LOP3.LUT R3, R3, R8, RZ, 0xc0, !PT ;  /* 0x0000000803037212 */ /* 0x000fc800078ec0ff */
[----:B------:R-:W-:-:S04]  /*0ae0*/  IADD3 R3, PT, PT, R10, R3, RZ ;  /* 0x000000030a037210 */ /* 0x000fc80007ffe0ff */
[----:B------:R-:W-:Y:S01]  /*0af0*/  LOP3.LUT R0, R3, R0, RZ, 0xfc, !PT ;  /* 0x0000000003007212 */ /* 0x000fe200078efcff */
[----:B------:R-:W-:Y:S06]  /*0b00*/  BRA `(.L_x_15) ;  /* 0x0000000000107947 */ /* 0x000fec0003800000 */
.L_x_14:
[----:B------:R-:W-:-:S04]  /*0b10*/  LOP3.LUT R0, R0, 0x80000000, RZ, 0xc0, !PT ;  /* 0x8000000000007812 */ /* 0x000fc800078ec0ff */
[----:B------:R-:W-:Y:S01]  /*0b20*/  LOP3.LUT R0, R0, 0x7f800000, RZ, 0xfc, !PT ;  /* 0x7f80000000007812 */ /* 0x000fe200078efcff */
[----:B------:R-:W-:Y:S06]  /*0b30*/  BRA `(.L_x_15) ;  /* 0x0000000000047947 */ /* 0x000fec0003800000 */
.L_x_13:
[----:B------:R-:W-:-:S07]  /*0b40*/  IMAD R0, R8, 0x800000, R0 ;  /* 0x0080000008007824 */ /* 0x000fce00078e0200 */
.L_x_15:
[----:B------:R-:W-:Y:S05]  /*0b50*/  BSYNC.RECONVERGENT B2 ;  /* 0x0000000000027941 */ /* 0x000fea0003800200 */
.L_x_12:
[----:B------:R-:W-:Y:S05]  /*0b60*/  BRA `(.L_x_16) ;  /* 0x0000000000207947 */ /* 0x000fea0003800000 */
.L_x_11:
[----:B------:R-:W-:-:S04]  /*0b70*/  LOP3.LUT R0, R10, 0x80000000, R9, 0x48, !PT ;  /* 0x800000000a007812 */ /* 0x000fc800078e4809 */
[----:B------:R-:W-:Y:S01]  /*0b80*/  LOP3.LUT R0, R0, 0x7f800000, RZ, 0xfc, !PT ;  /* 0x7f80000000007812 */ /* 0x000fe200078efcff */
[----:B------:R-:W-:Y:S06]  /*0b90*/  BRA `(.L_x_16) ;  /* 0x0000000000147947 */ /* 0x000fec0003800000 */
.L_x_10:
[----:B------:R-:W-:Y:S01]  /*0ba0*/  LOP3.LUT R0, R10, 0x80000000, R9, 0x48, !PT ;  /* 0x800000000a007812 */ /* 0x000fe200078e4809 */
[----:B------:R-:W-:Y:S06]  /*0bb0*/  BRA `(.L_x_16) ;  /* 0x00000000000c7947 */ /* 0x000fec0003800000 */
.L_x_9:
[----:B------:R-:W0:Y:S01]  /*0bc0*/  MUFU.RSQ R0, -QNAN ;  /* 0xffc0000000007908 */ /* 0x000e220000001400 */
[----:B------:R-:W-:Y:S05]  /*0bd0*/  BRA `(.L_x_16) ;  /* 0x0000000000047947 */ /* 0x000fea0003800000 */
.L_x_8:
[----:B------:R-:W-:-:S07]  /*0be0*/  FADD.FTZ R0, R0, R3 ;  /* 0x0000000300007221 */ /* 0x000fce0000010000 */
.L_x_16:
[----:B------:R-:W-:Y:S05]  /*0bf0*/  BSYNC.RECONVERGENT B1 ;  /* 0x0000000000017941 */ /* 0x000fea0003800200 */
.L_x_6:
[----:B------:R-:W-:-:S04]  /*0c00*/  HFMA2 R3, -RZ, RZ, 0, 0 ;  /* 0x00000000ff037431 */ /* 0x000fc800000001ff */
[----:B0-----:R-:W-:Y:S05]  /*0c10*/  RET.REL.NODEC R2 `(_Z11adam_kernelPfS_S_S_iffff) ;  /* 0xfffffff002f87950 */ /* 0x001fea0003c3ffff */
.L_x_17:
[----:B------:R-:W-:-:S00]  /*0c20*/  BRA `(.L_x_17) ;  /* 0xfffffffc00fc7947 */ /* 0x000fc0000383ffff */
[----:B------:R-:W-:-:S00]  /*0c30*/  NOP ;  /* 0x0000000000007918 */ /* 0x000fc00000000000 */
        /* <DEDUP_REMOVED lines=12> */
.L_x_19:


//--------------------- .nv.shared.reserved.0     --------------------------
	.section	.nv.shared.reserved.0,"aw",@nobits
	.weak		__nv_reservedSMEM_offset_0_alias
	.size		__nv_reservedSMEM_offset_0_alias, 0, 64
	.other		__nv_reservedSMEM_offset_0_alias,@"STO_CUDA_RESERVED_SHARED STV_DEFAULT"
__nv_reservedSMEM_offset_0_alias:
	.zero		0
	.zero		64


//--------------------- .nv.constant0._Z11adam_kernelPfS_S_S_iffff --------------------------
	.section	.nv.constant0._Z11adam_kernelPfS_S_S_iffff,"a",@progbits
	.sectionflags	@""
	.align	4
.nv.constant0._Z11adam_kernelPfS_S_S_iffff:
	.zero		948


//--------------------- SYMBOLS --------------------------

	.type		.nv.reservedSmem.offset0,@object
	.size		.nv.reservedSmem.offset0,0x4
